//
// Generated by NVIDIA NVVM Compiler
//
// Compiler Build ID: CL-36424714
// Cuda compilation tools, release 13.0, V13.0.88
// Based on NVVM 20.0.0
//

.version 9.0
.target sm_100
.address_size 64

	// .globl	conv2d

.visible .entry conv2d(
	.param .u64 .ptr .align 1 conv2d_param_0,
	.param .u64 .ptr .align 1 conv2d_param_1,
	.param .u64 .ptr .align 1 conv2d_param_2,
	.param .u32 conv2d_param_3,
	.param .u32 conv2d_param_4,
	.param .u32 conv2d_param_5,
	.param .u32 conv2d_param_6
)
{
	.reg .pred 	%p<31>;
	.reg .b32 	%r<56>;
	.reg .b32 	%f<52>;
	.reg .b64 	%rd<32>;

	ld.param.u64 	%rd9, [conv2d_param_0];
	ld.param.u64 	%rd10, [conv2d_param_1];
	ld.param.u64 	%rd8, [conv2d_param_2];
	ld.param.u32 	%r32, [conv2d_param_3];
	ld.param.u32 	%r30, [conv2d_param_4];
	ld.param.u32 	%r31, [conv2d_param_5];
	cvta.to.global.u64 	%rd1, %rd10;
	cvta.to.global.u64 	%rd2, %rd9;
	mov.u32 	%r33, %ctaid.x;
	mov.u32 	%r34, %ntid.x;
	mov.u32 	%r35, %tid.x;
	mad.lo.s32 	%r1, %r33, %r34, %r35;
	mov.u32 	%r36, %ctaid.y;
	mov.u32 	%r37, %ntid.y;
	mov.u32 	%r38, %tid.y;
	mad.lo.s32 	%r39, %r36, %r37, %r38;
	mov.u32 	%r3, %ctaid.z;
	setp.ge.s32 	%p6, %r1, %r30;
	setp.ge.s32 	%p7, %r39, %r32;
	or.pred  	%p8, %p6, %p7;
	@%p8 bra 	$L__BB0_23;
	setp.lt.s32 	%p9, %r31, 1;
	mov.f32 	%f42, 0f00000000;
	@%p9 bra 	$L__BB0_22;
	setp.eq.s32 	%p10, %r39, 0;
	setp.gt.u32 	%p11, %r39, %r32;
	setp.lt.s32 	%p12, %r1, 1;
	or.pred  	%p13, %p12, %p10;
	setp.gt.s32 	%p14, %r1, %r30;
	or.pred  	%p15, %p14, %p13;
	or.pred  	%p1, %p15, %p11;
	setp.lt.s32 	%p16, %r1, 0;
	or.pred  	%p17, %p10, %p11;
	or.pred  	%p2, %p16, %p17;
	add.s32 	%r40, %r1, 1;
	setp.lt.s32 	%p18, %r1, -1;
	or.pred  	%p19, %p18, %p10;
	setp.ge.s32 	%p20, %r40, %r30;
	or.pred  	%p21, %p20, %p19;
	or.pred  	%p3, %p21, %p11;
	or.pred  	%p4, %p14, %p12;
	or.pred  	%p5, %p20, %p18;
	mul.lo.s32 	%r55, %r30, %r39;
	mul.lo.s32 	%r5, %r30, %r32;
	add.s32 	%r54, %r1, %r55;
	add.s32 	%r53, %r55, %r30;
	add.s32 	%r52, %r1, %r53;
	add.s32 	%r41, %r39, -1;
	mul.lo.s32 	%r51, %r30, %r41;
	add.s32 	%r50, %r1, %r51;
	mul.lo.s32 	%r42, %r3, %r31;
	mul.lo.s32 	%r49, %r42, 9;
	neg.s32 	%r48, %r31;
	mov.f32 	%f42, 0f00000000;
	cvt.s64.s32 	%rd3, %r1;
$L__BB0_3:
	cvt.s64.s32 	%rd11, %r51;
	add.s64 	%rd12, %rd3, %rd11;
	shl.b64 	%rd13, %rd12, 2;
	add.s64 	%rd4, %rd2, %rd13;
	@%p1 bra 	$L__BB0_5;
	ld.global.nc.f32 	%f23, [%rd4+-4];
	mul.wide.u32 	%rd14, %r49, 4;
	add.s64 	%rd15, %rd1, %rd14;
	ld.global.nc.f32 	%f24, [%rd15];
	fma.rn.f32 	%f42, %f23, %f24, %f42;
$L__BB0_5:
	mul.wide.s32 	%rd16, %r49, 4;
	add.s64 	%rd5, %rd1, %rd16;
	@%p2 bra 	$L__BB0_7;
	mul.wide.s32 	%rd17, %r50, 4;
	add.s64 	%rd18, %rd2, %rd17;
	ld.global.nc.f32 	%f25, [%rd18];
	ld.global.nc.f32 	%f26, [%rd5+4];
	fma.rn.f32 	%f42, %f25, %f26, %f42;
$L__BB0_7:
	@%p3 bra 	$L__BB0_9;
	ld.global.nc.f32 	%f27, [%rd4+4];
	ld.global.nc.f32 	%f28, [%rd5+8];
	fma.rn.f32 	%f42, %f27, %f28, %f42;
$L__BB0_9:
	cvt.s64.s32 	%rd19, %r55;
	add.s64 	%rd20, %rd3, %rd19;
	shl.b64 	%rd21, %rd20, 2;
	add.s64 	%rd6, %rd2, %rd21;
	@%p4 bra 	$L__BB0_11;
	ld.global.nc.f32 	%f29, [%rd6+-4];
	ld.global.nc.f32 	%f30, [%rd5+12];
	fma.rn.f32 	%f42, %f29, %f30, %f42;
$L__BB0_11:
	setp.lt.s32 	%p22, %r1, 0;
	@%p22 bra 	$L__BB0_13;
	mul.wide.s32 	%rd22, %r54, 4;
	add.s64 	%rd23, %rd2, %rd22;
	ld.global.nc.f32 	%f31, [%rd23];
	ld.global.nc.f32 	%f32, [%rd5+16];
	fma.rn.f32 	%f42, %f31, %f32, %f42;
$L__BB0_13:
	@%p5 bra 	$L__BB0_15;
	ld.global.nc.f32 	%f33, [%rd6+4];
	ld.global.nc.f32 	%f34, [%rd5+20];
	fma.rn.f32 	%f42, %f33, %f34, %f42;
$L__BB0_15:
	cvt.s64.s32 	%rd24, %r53;
	add.s64 	%rd25, %rd3, %rd24;
	shl.b64 	%rd26, %rd25, 2;
	add.s64 	%rd7, %rd2, %rd26;
	add.s32 	%r43, %r39, 1;
	setp.ge.u32 	%p23, %r43, %r32;
	or.pred  	%p24, %p4, %p23;
	@%p24 bra 	$L__BB0_17;
	ld.global.nc.f32 	%f35, [%rd7+-4];
	ld.global.nc.f32 	%f36, [%rd5+24];
	fma.rn.f32 	%f42, %f35, %f36, %f42;
$L__BB0_17:
	setp.lt.s32 	%p25, %r1, 0;
	add.s32 	%r44, %r39, 1;
	setp.ge.u32 	%p26, %r44, %r32;
	or.pred  	%p27, %p25, %p26;
	@%p27 bra 	$L__BB0_19;
	mul.wide.s32 	%rd27, %r52, 4;
	add.s64 	%rd28, %rd2, %rd27;
	ld.global.nc.f32 	%f37, [%rd28];
	ld.global.nc.f32 	%f38, [%rd5+28];
	fma.rn.f32 	%f42, %f37, %f38, %f42;
$L__BB0_19:
	setp.ge.u32 	%p28, %r44, %r32;
	or.pred  	%p29, %p5, %p28;
	@%p29 bra 	$L__BB0_21;
	ld.global.nc.f32 	%f39, [%rd7+4];
	ld.global.nc.f32 	%f40, [%rd5+32];
	fma.rn.f32 	%f42, %f39, %f40, %f42;
$L__BB0_21:
	add.s32 	%r55, %r55, %r5;
	add.s32 	%r54, %r54, %r5;
	add.s32 	%r53, %r53, %r5;
	add.s32 	%r52, %r52, %r5;
	add.s32 	%r51, %r51, %r5;
	add.s32 	%r50, %r50, %r5;
	add.s32 	%r49, %r49, 9;
	add.s32 	%r48, %r48, 1;
	setp.ne.s32 	%p30, %r48, 0;
	@%p30 bra 	$L__BB0_3;
$L__BB0_22:
	mad.lo.s32 	%r46, %r32, %r3, %r39;
	mad.lo.s32 	%r47, %r46, %r30, %r1;
	cvta.to.global.u64 	%rd29, %rd8;
	mul.wide.s32 	%rd30, %r47, 4;
	add.s64 	%rd31, %rd29, %rd30;
	st.global.f32 	[%rd31], %f42;
$L__BB0_23:
	ret;

}


// ===== COMPILED SASS (sm_100) =====

	.target	sm_100

	.elftype	@"ET_EXEC"


//--------------------- .note.nv.tkinfo           --------------------------
	.section	.note.nv.tkinfo,"",@"SHT_NOTE"
	.sectionflags	@"SHF_NOTE_NV_TKINFO"
	.tkinfo
        /*0018*/ 	.word	0x00000002
        /*0030*/ 	.string	""
        /*0030*/ 	.string	"ptxas"
        /*0030*/ 	.string	"Cuda compilation tools, release 13.0, V13.0.88"
        /*0030*/ 	.string	"Build cuda_13.0.r13.0/compiler.36424714_0"
        /*0030*/ 	.string	"-arch sm_100 -m 64 "



//--------------------- .note.nv.cuinfo           --------------------------
	.section	.note.nv.cuinfo,"",@"SHT_NOTE"
	.sectionflags	@"SHF_NOTE_NV_CUINFO"
        /*0018*/ 	.short	0x0002
        /*001a*/ 	.short	0x0064
        /*001c*/ 	.short	0x0082
	.zero		2


//--------------------- .nv.info                  --------------------------
	.section	.nv.info,"",@"SHT_CUDA_INFO"
	.align	4


	//----- nvinfo : EIATTR_REGCOUNT
	.align		4
        /*0000*/ 	.byte	0x04, 0x2f
        /*0002*/ 	.short	(.L_1 - .L_0)
	.align		4
.L_0:
        /*0004*/ 	.word	index@(conv2d)
        /*0008*/ 	.word	0x00000020


	//----- nvinfo : EIATTR_FRAME_SIZE
	.align		4
.L_1:
        /*000c*/ 	.byte	0x04, 0x11
        /*000e*/ 	.short	(.L_3 - .L_2)
	.align		4
.L_2:
        /*0010*/ 	.word	index@(conv2d)
        /*0014*/ 	.word	0x00000000


	//----- nvinfo : EIATTR_MIN_STACK_SIZE
	.align		4
.L_3:
        /*0018*/ 	.byte	0x04, 0x12
        /*001a*/ 	.short	(.L_5 - .L_4)
	.align		4
.L_4:
        /*001c*/ 	.word	index@(conv2d)
        /*0020*/ 	.word	0x00000000
.L_5:


//--------------------- .nv.compat                --------------------------
	.section	.nv.compat,"",@"SHT_CUDA_COMPAT_INFO"
	.align	4
        /*0000*/ 	.byte	0x02, 0x09, 0x00, 0x00, 0x02, 0x02, 0x01, 0x00, 0x02, 0x05, 0x05, 0x00, 0x03, 0x07, 0x01, 0x01
        /*0010*/ 	.byte	0x02, 0x03, 0x00, 0x00, 0x02, 0x06, 0x01, 0x00, 0x04, 0x0b, 0x08, 0x00, 0x09, 0x00, 0x00, 0x00
        /*0020*/ 	.byte	0x00, 0x00, 0x00, 0x00


//--------------------- .nv.info.conv2d           --------------------------
	.section	.nv.info.conv2d,"",@"SHT_CUDA_INFO"
	.sectionflags	@""
	.align	4


	//----- nvinfo : EIATTR_CUDA_API_VERSION
	.align		4
        /*0000*/ 	.byte	0x04, 0x37
        /*0002*/ 	.short	(.L_7 - .L_6)
.L_6:
        /*0004*/ 	.word	0x00000082


	//----- nvinfo : EIATTR_KPARAM_INFO
	.align		4
.L_7:
        /*0008*/ 	.byte	0x04, 0x17
        /*000a*/ 	.short	(.L_9 - .L_8)
.L_8:
        /*000c*/ 	.word	0x00000000
        /*0010*/ 	.short	0x0006
        /*0012*/ 	.short	0x0024
        /*0014*/ 	.byte	0x00, 0xf0, 0x11, 0x00


	//----- nvinfo : EIATTR_KPARAM_INFO
	.align		4
.L_9:
        /*0018*/ 	.byte	0x04, 0x17
        /*001a*/ 	.short	(.L_11 - .L_10)
.L_10:
        /*001c*/ 	.word	0x00000000
        /*0020*/ 	.short	0x0005
        /*0022*/ 	.short	0x0020
        /*0024*/ 	.byte	0x00, 0xf0, 0x11, 0x00


	//----- nvinfo : EIATTR_KPARAM_INFO
	.align		4
.L_11:
        /*0028*/ 	.byte	0x04, 0x17
        /*002a*/ 	.short	(.L_13 - .L_12)
.L_12:
        /*002c*/ 	.word	0x00000000
        /*0030*/ 	.short	0x0004
        /*0032*/ 	.short	0x001c
        /*0034*/ 	.byte	0x00, 0xf0, 0x11, 0x00


	//----- nvinfo : EIATTR_KPARAM_INFO
	.align		4
.L_13:
        /*0038*/ 	.byte	0x04, 0x17
        /*003a*/ 	.short	(.L_15 - .L_14)
.L_14:
        /*003c*/ 	.word	0x00000000
        /*0040*/ 	.short	0x0003
        /*0042*/ 	.short	0x0018
        /*0044*/ 	.byte	0x00, 0xf0, 0x11, 0x00


	//----- nvinfo : EIATTR_KPARAM_INFO
	.align		4
.L_15:
        /*0048*/ 	.byte	0x04, 0x17
        /*004a*/ 	.short	(.L_17 - .L_16)
.L_16:
        /*004c*/ 	.word	0x00000000
        /*0050*/ 	.short	0x0002
        /*0052*/ 	.short	0x0010
        /*0054*/ 	.byte	0x00, 0xf5, 0x21, 0x00


	//----- nvinfo : EIATTR_KPARAM_INFO
	.align		4
.L_17:
        /*0058*/ 	.byte	0x04, 0x17
        /*005a*/ 	.short	(.L_19 - .L_18)
.L_18:
        /*005c*/ 	.word	0x00000000
        /*0060*/ 	.short	0x0001
        /*0062*/ 	.short	0x0008
        /*0064*/ 	.byte	0x00, 0xf5, 0x21, 0x00


	//----- nvinfo : EIATTR_KPARAM_INFO
	.align		4
.L_19:
        /*0068*/ 	.byte	0x04, 0x17
        /*006a*/ 	.short	(.L_21 - .L_20)
.L_20:
        /*006c*/ 	.word	0x00000000
        /*0070*/ 	.short	0x0000
        /*0072*/ 	.short	0x0000
        /*0074*/ 	.byte	0x00, 0xf5, 0x21, 0x00


	//----- nvinfo : EIATTR_SPARSE_MMA_MASK
	.align		4
.L_21:
        /*0078*/ 	.byte	0x03, 0x50
        /*007a*/ 	.short	0x0000


	//----- nvinfo : EIATTR_MAXREG_COUNT
	.align		4
        /*007c*/ 	.byte	0x03, 0x1b
        /*007e*/ 	.short	0x00ff


	//----- nvinfo : EIATTR_MERCURY_ISA_VERSION
	.align		4
        /*0080*/ 	.byte	0x03, 0x5f
        /*0082*/ 	.short	0x0101


	//----- nvinfo : EIATTR_VRC_CTA_INIT_COUNT
	.align		4
        /*0084*/ 	.byte	0x02, 0x4a
	.zero		1
	.zero		1


	//----- nvinfo : EIATTR_EXIT_INSTR_OFFSETS
	.align		4
        /*0088*/ 	.byte	0x04, 0x1c
        /*008a*/ 	.short	(.L_23 - .L_22)


	//   ....[0]....
.L_22:
        /*008c*/ 	.word	0x000000d0


	//   ....[1]....
        /*0090*/ 	.word	0x00000770


	//----- nvinfo : EIATTR_CBANK_PARAM_SIZE
	.align		4
.L_23:
        /*0094*/ 	.byte	0x03, 0x19
        /*0096*/ 	.short	0x0028


	//----- nvinfo : EIATTR_PARAM_CBANK
	.align		4
        /*0098*/ 	.byte	0x04, 0x0a
        /*009a*/ 	.short	(.L_25 - .L_24)
	.align		4
.L_24:
        /*009c*/ 	.word	index@(.nv.constant0.conv2d)
        /*00a0*/ 	.short	0x0380
        /*00a2*/ 	.short	0x0028


	//----- nvinfo : EIATTR_SW_WAR
	.align		4
.L_25:
        /*00a4*/ 	.byte	0x04, 0x36
        /*00a6*/ 	.short	(.L_27 - .L_26)
.L_26:
        /*00a8*/ 	.word	0x00000008
.L_27:


//--------------------- .nv.callgraph             --------------------------
	.section	.nv.callgraph,"",@"SHT_CUDA_CALLGRAPH"
	.align	4
	.sectionentsize	8
	.align		4
        /*0000*/ 	.word	0x00000000
	.align		4
        /*0004*/ 	.word	0xffffffff
	.align		4
        /*0008*/ 	.word	0x00000000
	.align		4
        /*000c*/ 	.word	0xfffffffe
	.align		4
        /*0010*/ 	.word	0x00000000
	.align		4
        /*0014*/ 	.word	0xfffffffd
	.align		4
        /*0018*/ 	.word	0x00000000
	.align		4
        /*001c*/ 	.word	0xfffffffc


//--------------------- .text.conv2d              --------------------------
	.section	.text.conv2d,"ax",@progbits
	.align	128
        .global         conv2d
        .type           conv2d,@function
        .size           conv2d,(.L_x_3 - conv2d)
        .other          conv2d,@"STO_CUDA_ENTRY STV_DEFAULT"
conv2d:
.text.conv2d:
[----:B------:R-:W-:Y:S01]  /*0000*/  LDC R1, c[0x0][0x37c] ;  /* 0x0000df00ff017b82 */ /* 0x000fe20000000800 */
[----:B------:R-:W0:Y:S07]  /*0010*/  S2R R5, SR_TID.Y ;  /* 0x0000000000057919 */ /* 0x000e2e0000002200 */
[----:B------:R-:W1:Y:S01]  /*0020*/  LDC R2, c[0x0][0x360] ;  /* 0x0000d800ff027b82 */ /* 0x000e620000000800 */
[----:B------:R-:W2:Y:S01]  /*0030*/  LDCU.64 UR4, c[0x0][0x398] ;  /* 0x00007300ff0477ac */ /* 0x000ea20008000a00 */
[----:B------:R-:W1:Y:S06]  /*0040*/  S2R R3, SR_TID.X ;  /* 0x0000000000037919 */ /* 0x000e6c0000002100 */
[----:B------:R-:W0:Y:S08]  /*0050*/  S2UR UR7, SR_CTAID.Y ;  /* 0x00000000000779c3 */ /* 0x000e300000002600 */
[----:B------:R-:W0:Y:S01]  /*0060*/  LDC R0, c[0x0][0x364] ;  /* 0x0000d900ff007b82 */ /* 0x000e220000000800 */
[----:B--2---:R-:W-:-:S07]  /*0070*/  IMAD.U32 R23, RZ, RZ, UR5 ;  /* 0x00000005ff177e24 */ /* 0x004fce000f8e00ff */
[----:B------:R-:W1:Y:S01]  /*0080*/  S2UR UR6, SR_CTAID.X ;  /* 0x00000000000679c3 */ /* 0x000e620000002500 */
[----:B0-----:R-:W-:-:S05]  /*0090*/  IMAD R0, R0, UR7, R5 ;  /* 0x0000000700007c24 */ /* 0x001fca000f8e0205 */
[----:B------:R-:W-:Y:S01]  /*00a0*/  ISETP.GE.AND P0, PT, R0, UR4, PT ;  /* 0x0000000400007c0c */ /* 0x000fe2000bf06270 */
[----:B-1----:R-:W-:-:S05]  /*00b0*/  IMAD R2, R2, UR6, R3 ;  /* 0x0000000602027c24 */ /* 0x002fca000f8e0203 */
[----:B------:R-:W-:-:S13]  /*00c0*/  ISETP.GE.OR P0, PT, R2, R23, P0 ;  /* 0x000000170200720c */ /* 0x000fda0000706670 */
[----:B------:R-:W-:Y:S05]  /*00d0*/  @P0 EXIT ;  /* 0x000000000000094d */ /* 0x000fea0003800000 */
[----:B------:R-:W0:Y:S01]  /*00e0*/  LDCU UR8, c[0x0][0x3a0] ;  /* 0x00007400ff0877ac */ /* 0x000e220008000800 */
[----:B------:R-:W1:Y:S01]  /*00f0*/  S2R R3, SR_CTAID.Z ;  /* 0x0000000000037919 */ /* 0x000e620000002700 */
[----:B------:R-:W-:Y:S01]  /*0100*/  IMAD.MOV.U32 R4, RZ, RZ, RZ ;  /* 0x000000ffff047224 */ /* 0x000fe200078e00ff */
[----:B------:R-:W2:Y:S01]  /*0110*/  LDCU.64 UR6, c[0x0][0x358] ;  /* 0x00006b00ff0677ac */ /* 0x000ea20008000a00 */
[----:B0-----:R-:W-:-:S09]  /*0120*/  UISETP.GE.AND UP0, UPT, UR8, 0x1, UPT ;  /* 0x000000010800788c */ /* 0x001fd2000bf06270 */
[----:B--2---:R-:W-:Y:S05]  /*0130*/  BRA.U !UP0, `(.L_x_0) ;  /* 0x0000000508787547 */ /* 0x004fea000b800000 */
[C---:B------:R-:W-:Y:S01]  /*0140*/  ISETP.NE.AND P2, PT, R0.reuse, RZ, PT ;  /* 0x000000ff0000720c */ /* 0x040fe20003f45270 */
[C---:B------:R-:W-:Y:S01]  /*0150*/  VIADD R9, R0.reuse, 0xffffffff ;  /* 0xffffffff00097836 */ /* 0x040fe20000000000 */
[C---:B------:R-:W-:Y:S01]  /*0160*/  ISETP.GT.U32.AND P3, PT, R0.reuse, UR4, PT ;  /* 0x0000000400007c0c */ /* 0x040fe2000bf64070 */
[-C--:B------:R-:W-:Y:S01]  /*0170*/  IMAD R11, R0, R23.reuse, RZ ;  /* 0x00000017000b7224 */ /* 0x080fe200078e02ff */
[C---:B------:R-:W-:Y:S01]  /*0180*/  ISETP.LT.OR P1, PT, R2.reuse, 0x1, !P2 ;  /* 0x000000010200780c */ /* 0x040fe20005721670 */
[-C--:B------:R-:W-:Y:S01]  /*0190*/  IMAD R9, R9, R23.reuse, RZ ;  /* 0x0000001709097224 */ /* 0x080fe200078e02ff */
[C---:B------:R-:W-:Y:S01]  /*01a0*/  ISETP.GE.AND P0, PT, R2.reuse, -0x1, PT ;  /* 0xffffffff0200780c */ /* 0x040fe20003f06270 */
[----:B-1----:R-:W-:Y:S01]  /*01b0*/  IMAD R21, R3, UR8, RZ ;  /* 0x0000000803157c24 */ /* 0x002fe2000f8e02ff */
[C---:B------:R-:W-:Y:S01]  /*01c0*/  IADD3 R4, PT, PT, R2.reuse, 0x1, RZ ;  /* 0x0000000102047810 */ /* 0x040fe20007ffe0ff */
[----:B------:R-:W-:Y:S01]  /*01d0*/  IMAD.IADD R5, R11, 0x1, R23 ;  /* 0x000000010b057824 */ /* 0x000fe200078e0217 */
[C---:B------:R-:W-:Y:S01]  /*01e0*/  ISETP.LT.OR P2, PT, R2.reuse, -0x1, !P2 ;  /* 0xffffffff0200780c */ /* 0x040fe20005741670 */
[----:B------:R-:W-:Y:S01]  /*01f0*/  IMAD R21, R21, 0x9, RZ ;  /* 0x0000000915157824 */ /* 0x000fe200078e02ff */
[C---:B------:R-:W-:Y:S01]  /*0200*/  ISETP.GE.AND P5, PT, R2.reuse, 0x1, PT ;  /* 0x000000010200780c */ /* 0x040fe20003fa6270 */
[----:B------:R-:W-:Y:S01]  /*0210*/  IMAD.IADD R10, R2, 0x1, R11 ;  /* 0x00000001020a7824 */ /* 0x000fe200078e020b */
[----:B------:R-:W-:Y:S01]  /*0220*/  ISETP.EQ.OR P4, PT, R0, RZ, P3 ;  /* 0x000000ff0000720c */ /* 0x000fe20001f82670 */
[----:B------:R-:W-:Y:S01]  /*0230*/  IMAD.IADD R8, R2, 0x1, R5 ;  /* 0x0000000102087824 */ /* 0x000fe200078e0205 */
[CC--:B------:R-:W-:Y:S01]  /*0240*/  ISETP.GE.OR P0, PT, R4.reuse, R23.reuse, !P0 ;  /* 0x000000170400720c */ /* 0x0c0fe20004706670 */
[----:B------:R-:W-:Y:S01]  /*0250*/  UIADD3 UR5, UPT, UPT, -UR8, URZ, URZ ;  /* 0x000000ff08057290 */ /* 0x000fe2000fffe1ff */
[-C--:B------:R-:W-:Y:S01]  /*0260*/  ISETP.GE.OR P2, PT, R4, R23.reuse, P2 ;  /* 0x000000170400720c */ /* 0x080fe20001746670 */
[----:B------:R-:W-:Y:S01]  /*0270*/  HFMA2 R4, -RZ, RZ, 0, 0 ;  /* 0x00000000ff047431 */ /* 0x000fe200000001ff */
[----:B------:R-:W-:Y:S01]  /*0280*/  ISETP.GT.OR P1, PT, R2, R23, P1 ;  /* 0x000000170200720c */ /* 0x000fe20000f24670 */
[----:B------:R-:W0:Y:S01]  /*0290*/  LDCU.64 UR8, c[0x0][0x380] ;  /* 0x00007000ff0877ac */ /* 0x000e220008000a00 */
[----:B------:R-:W-:-:S02]  /*02a0*/  SHF.R.S32.HI R6, RZ, 0x1f, R2 ;  /* 0x0000001fff067819 */ /* 0x000fc40000011402 */
[C---:B------:R-:W-:Y:S02]  /*02b0*/  ISETP.GT.OR P3, PT, R2.reuse, R23, !P5 ;  /* 0x000000170200720c */ /* 0x040fe40006f64670 */
[C---:B------:R-:W-:Y:S02]  /*02c0*/  ISETP.LT.OR P4, PT, R2.reuse, RZ, P4 ;  /* 0x000000ff0200720c */ /* 0x040fe40002781670 */
[----:B------:R-:W-:Y:S02]  /*02d0*/  IADD3 R7, PT, PT, R2, R9, RZ ;  /* 0x0000000902077210 */ /* 0x000fe40007ffe0ff */
[C---:B------:R-:W-:Y:S02]  /*02e0*/  ISETP.GT.U32.OR P1, PT, R0.reuse, UR4, P1 ;  /* 0x0000000400007c0c */ /* 0x040fe40008f24470 */
[----:B------:R-:W-:Y:S01]  /*02f0*/  ISETP.GT.U32.OR P2, PT, R0, UR4, P2 ;  /* 0x0000000400007c0c */ /* 0x000fe20009744470 */
[----:B------:R-:W1:-:S12]  /*0300*/  LDCU UR4, c[0x0][0x398] ;  /* 0x00007300ff0477ac */ /* 0x000e580008000800 */
.L_x_1:
[----:B------:R-:W2:Y:S01]  /*0310*/  LDC.64 R12, c[0x0][0x388] ;  /* 0x0000e200ff0c7b82 */ /* 0x000ea20000000a00 */
[----:B------:R-:W-:-:S04]  /*0320*/  IADD3 R17, P5, PT, R2, R9, RZ ;  /* 0x0000000902117210 */ /* 0x000fc80007fbe0ff */
[----:B------:R-:W-:Y:S02]  /*0330*/  LEA.HI.X.SX32 R20, R9, R6, 0x1, P5 ;  /* 0x0000000609147211 */ /* 0x000fe400028f0eff */
[C---:B0-----:R-:W-:Y:S01]  /*0340*/  LEA R16, P5, R17.reuse, UR8, 0x2 ;  /* 0x0000000811107c11 */ /* 0x041fe2000f8a10ff */
[----:B------:R-:W0:Y:S03]  /*0350*/  @!P4 LDC.64 R14, c[0x0][0x380] ;  /* 0x0000e000ff0ecb82 */ /* 0x000e260000000a00 */
[----:B------:R-:W-:-:S05]  /*0360*/  LEA.HI.X R17, R17, UR9, R20, 0x2, P5 ;  /* 0x0000000911117c11 */ /* 0x000fca000a8f1414 */
[----:B------:R-:W3:Y:S04]  /*0370*/  @!P1 LDG.E.CONSTANT R29, desc[UR6][R16.64+-0x4] ;  /* 0xfffffc06101d9981 */ /* 0x000ee8000c1e9900 */
[----:B------:R-:W4:Y:S01]  /*0380*/  @!P2 LDG.E.CONSTANT R28, desc[UR6][R16.64+0x4] ;  /* 0x00000406101ca981 */ /* 0x000f22000c1e9900 */
[----:B--2---:R-:W-:-:S04]  /*0390*/  @!P1 IMAD.WIDE.U32 R18, R21, 0x4, R12 ;  /* 0x0000000415129825 */ /* 0x004fc800078e000c */
[----:B------:R-:W-:Y:S01]  /*03a0*/  IMAD.WIDE R12, R21, 0x4, R12 ;  /* 0x00000004150c7825 */ /* 0x000fe200078e020c */
[----:B------:R2:W3:Y:S03]  /*03b0*/  @!P1 LDG.E.CONSTANT R27, desc[UR6][R18.64] ;  /* 0x00000006121b9981 */ /* 0x0004e6000c1e9900 */
[----:B0-----:R-:W-:Y:S01]  /*03c0*/  @!P4 IMAD.WIDE R24, R7, 0x4, R14 ;  /* 0x000000040718c825 */ /* 0x001fe200078e020e */
[----:B------:R-:W5:Y:S04]  /*03d0*/  @!P4 LDG.E.CONSTANT R20, desc[UR6][R12.64+0x4] ;  /* 0x000004060c14c981 */ /* 0x000f68000c1e9900 */
[----:B------:R-:W4:Y:S04]  /*03e0*/  @!P2 LDG.E.CONSTANT R26, desc[UR6][R12.64+0x8] ;  /* 0x000008060c1aa981 */ /* 0x000f28000c1e9900 */
[----:B------:R0:W5:Y:S01]  /*03f0*/  @!P4 LDG.E.CONSTANT R25, desc[UR6][R24.64] ;  /* 0x000000061819c981 */ /* 0x000162000c1e9900 */
[----:B------:R-:W-:-:S13]  /*0400*/  ISETP.GE.AND P5, PT, R2, RZ, PT ;  /* 0x000000ff0200720c */ /* 0x000fda0003fa6270 */
[----:B------:R-:W1:Y:S01]  /*0410*/  @P5 LDC.64 R14, c[0x0][0x380] ;  /* 0x0000e000ff0e5b82 */ /* 0x000e620000000a00 */
[----:B--2---:R-:W-:Y:S01]  /*0420*/  IADD3 R19, P6, PT, R2, R11, RZ ;  /* 0x0000000b02137210 */ /* 0x004fe20007fde0ff */
[----:B------:R-:W2:Y:S03]  /*0430*/  @P5 LDG.E.CONSTANT R17, desc[UR6][R12.64+0x10] ;  /* 0x000010060c115981 */ /* 0x000ea6000c1e9900 */
[----:B0-----:R-:W-:Y:S02]  /*0440*/  LEA.HI.X.SX32 R24, R11, R6, 0x1, P6 ;  /* 0x000000060b187211 */ /* 0x001fe400030f0eff */
[----:B------:R-:W-:-:S04]  /*0450*/  LEA R18, P6, R19, UR8, 0x2 ;  /* 0x0000000813127c11 */ /* 0x000fc8000f8c10ff */
[----:B------:R-:W-:Y:S02]  /*0460*/  LEA.HI.X R19, R19, UR9, R24, 0x2, P6 ;  /* 0x0000000913137c11 */ /* 0x000fe4000b0f1418 */
[----:B------:R-:W2:Y:S04]  /*0470*/  @!P3 LDG.E.CONSTANT R24, desc[UR6][R12.64+0xc] ;  /* 0x00000c060c18b981 */ /* 0x000ea8000c1e9900 */
[----:B------:R-:W2:Y:S01]  /*0480*/  @!P3 LDG.E.CONSTANT R16, desc[UR6][R18.64+-0x4] ;  /* 0xfffffc061210b981 */ /* 0x000ea2000c1e9900 */
[----:B-1----:R-:W-:-:S03]  /*0490*/  @P5 IMAD.WIDE R22, R10, 0x4, R14 ;  /* 0x000000040a165825 */ /* 0x002fc600078e020e */
[----:B------:R-:W2:Y:S04]  /*04a0*/  @!P0 LDG.E.CONSTANT R19, desc[UR6][R18.64+0x4] ;  /* 0x0000040612138981 */ /* 0x000ea8000c1e9900 */
[----:B------:R-:W2:Y:S01]  /*04b0*/  @P5 LDG.E.CONSTANT R23, desc[UR6][R22.64] ;  /* 0x0000000616175981 */ /* 0x000ea2000c1e9900 */
[----:B------:R-:W-:-:S03]  /*04c0*/  IADD3 R15, P6, PT, R2, R5, RZ ;  /* 0x00000005020f7210 */ /* 0x000fc60007fde0ff */
[----:B------:R-:W2:Y:S01]  /*04d0*/  @!P0 LDG.E.CONSTANT R22, desc[UR6][R12.64+0x14] ;  /* 0x000014060c168981 */ /* 0x000ea2000c1e9900 */
[----:B---3--:R-:W-:-:S04]  /*04e0*/  @!P1 FFMA R4, R29, R27, R4 ;  /* 0x0000001b1d049223 */ /* 0x008fc80000000004 */
[----:B-----5:R-:W-:Y:S01]  /*04f0*/  @!P4 FFMA R4, R25, R20, R4 ;  /* 0x000000141904c223 */ /* 0x020fe20000000004 */
[----:B------:R-:W-:Y:S02]  /*0500*/  LEA.HI.X.SX32 R20, R5, R6, 0x1, P6 ;  /* 0x0000000605147211 */ /* 0x000fe400030f0eff */
[----:B------:R-:W-:-:S04]  /*0510*/  LEA R14, P6, R15, UR8, 0x2 ;  /* 0x000000080f0e7c11 */ /* 0x000fc8000f8c10ff */
[----:B------:R-:W-:Y:S01]  /*0520*/  LEA.HI.X R15, R15, UR9, R20, 0x2, P6 ;  /* 0x000000090f0f7c11 */ /* 0x000fe2000b0f1414 */
[----:B------:R-:W-:-:S05]  /*0530*/  VIADD R20, R0, 0x1 ;  /* 0x0000000100147836 */ /* 0x000fca0000000000 */
[----:B------:R-:W-:Y:S01]  /*0540*/  ISETP.GE.U32.OR P6, PT, R20, UR4, P3 ;  /* 0x0000000414007c0c */ /* 0x000fe20009fc6470 */
[----:B----4-:R-:W-:-:S12]  /*0550*/  @!P2 FFMA R4, R28, R26, R4 ;  /* 0x0000001a1c04a223 */ /* 0x010fd80000000004 */
[----:B------:R-:W3:Y:S04]  /*0560*/  @!P6 LDG.E.CONSTANT R26, desc[UR6][R12.64+0x18] ;  /* 0x000018060c1ae981 */ /* 0x000ee8000c1e9900 */
[----:B------:R-:W3:Y:S01]  /*0570*/  @!P6 LDG.E.CONSTANT R25, desc[UR6][R14.64+-0x4] ;  /* 0xfffffc060e19e981 */ /* 0x000ee2000c1e9900 */
[----:B--2---:R-:W-:-:S04]  /*0580*/  @!P3 FFMA R4, R16, R24, R4 ;  /* 0x000000181004b223 */ /* 0x004fc80000000004 */
[----:B------:R-:W-:Y:S01]  /*0590*/  @P5 FFMA R4, R23, R17, R4 ;  /* 0x0000001117045223 */ /* 0x000fe20000000004 */
[----:B------:R-:W-:Y:S01]  /*05a0*/  ISETP.GE.U32.AND P5, PT, R20, UR4, PT ;  /* 0x0000000414007c0c */ /* 0x000fe2000bfa6070 */
[----:B------:R-:W0:Y:S03]  /*05b0*/  LDC R23, c[0x0][0x39c] ;  /* 0x0000e700ff177b82 */ /* 0x000e260000000800 */
[----:B------:R-:W-:-:S13]  /*05c0*/  ISETP.LT.OR P5, PT, R2, RZ, P5 ;  /* 0x000000ff0200720c */ /* 0x000fda0002fa1670 */
[----:B------:R-:W1:Y:S01]  /*05d0*/  @!P5 LDC.64 R16, c[0x0][0x380] ;  /* 0x0000e000ff10db82 */ /* 0x000e620000000a00 */
[----:B------:R-:W-:Y:S01]  /*05e0*/  @!P0 FFMA R4, R19, R22, R4 ;  /* 0x0000001613048223 */ /* 0x000fe20000000004 */
[----:B------:R-:W2:Y:S01]  /*05f0*/  @!P5 LDG.E.CONSTANT R18, desc[UR6][R12.64+0x1c] ;  /* 0x00001c060c12d981 */ /* 0x000ea2000c1e9900 */
[----:B-1----:R-:W-:-:S06]  /*0600*/  @!P5 IMAD.WIDE R16, R8, 0x4, R16 ;  /* 0x000000040810d825 */ /* 0x002fcc00078e0210 */
[----:B------:R-:W2:Y:S01]  /*0610*/  @!P5 LDG.E.CONSTANT R17, desc[UR6][R16.64] ;  /* 0x000000061011d981 */ /* 0x000ea2000c1e9900 */
[----:B---3--:R-:W-:Y:S01]  /*0620*/  @!P6 FFMA R4, R25, R26, R4 ;  /* 0x0000001a1904e223 */ /* 0x008fe20000000004 */
[----:B------:R-:W-:-:S13]  /*0630*/  ISETP.GE.U32.OR P6, PT, R20, UR4, P0 ;  /* 0x0000000414007c0c */ /* 0x000fda00087c6470 */
[----:B------:R-:W3:Y:S04]  /*0640*/  @!P6 LDG.E.CONSTANT R15, desc[UR6][R14.64+0x4] ;  /* 0x000004060e0fe981 */ /* 0x000ee8000c1e9900 */
[----:B------:R-:W3:Y:S01]  /*0650*/  @!P6 LDG.E.CONSTANT R19, desc[UR6][R12.64+0x20] ;  /* 0x000020060c13e981 */ /* 0x000ee2000c1e9900 */
[----:B------:R-:W-:-:S04]  /*0660*/  UIADD3 UR5, UPT, UPT, UR5, 0x1, URZ ;  /* 0x0000000105057890 */ /* 0x000fc8000fffe0ff */
[----:B------:R-:W-:Y:S01]  /*0670*/  UISETP.NE.AND UP0, UPT, UR5, URZ, UPT ;  /* 0x000000ff0500728c */ /* 0x000fe2000bf05270 */
[----:B------:R-:W-:Y:S01]  /*0680*/  IADD3 R21, PT, PT, R21, 0x9, RZ ;  /* 0x0000000915157810 */ /* 0x000fe20007ffe0ff */
[C---:B0-----:R-:W-:Y:S02]  /*0690*/  IMAD R11, R23.reuse, UR4, R11 ;  /* 0x00000004170b7c24 */ /* 0x041fe4000f8e020b */
[C---:B------:R-:W-:Y:S02]  /*06a0*/  IMAD R5, R23.reuse, UR4, R5 ;  /* 0x0000000417057c24 */ /* 0x040fe4000f8e0205 */
[C---:B------:R-:W-:Y:S02]  /*06b0*/  IMAD R9, R23.reuse, UR4, R9 ;  /* 0x0000000417097c24 */ /* 0x040fe4000f8e0209 */
[C---:B------:R-:W-:Y:S02]  /*06c0*/  IMAD R7, R23.reuse, UR4, R7 ;  /* 0x0000000417077c24 */ /* 0x040fe4000f8e0207 */
[----:B------:R-:W-:-:S02]  /*06d0*/  IMAD R10, R23, UR4, R10 ;  /* 0x00000004170a7c24 */ /* 0x000fc4000f8e020a */
[----:B------:R-:W-:Y:S02]  /*06e0*/  IMAD R8, R23, UR4, R8 ;  /* 0x0000000417087c24 */ /* 0x000fe4000f8e0208 */
[----:B--2---:R-:W-:-:S04]  /*06f0*/  @!P5 FFMA R4, R17, R18, R4 ;  /* 0x000000121104d223 */ /* 0x004fc80000000004 */
[----:B---3--:R-:W-:Y:S01]  /*0700*/  @!P6 FFMA R4, R15, R19, R4 ;  /* 0x000000130f04e223 */ /* 0x008fe20000000004 */
[----:B------:R-:W-:Y:S06]  /*0710*/  BRA.U UP0, `(.L_x_1) ;  /* 0xfffffff900fc7547 */ /* 0x000fec000b83ffff */
.L_x_0:
[----:B------:R-:W0:Y:S01]  /*0720*/  LDC.64 R6, c[0x0][0x390] ;  /* 0x0000e400ff067b82 */ /* 0x000e220000000a00 */
[----:B-1----:R-:W-:-:S04]  /*0730*/  IMAD R3, R3, UR4, R0 ;  /* 0x0000000403037c24 */ /* 0x002fc8000f8e0200 */
[----:B------:R-:W-:-:S04]  /*0740*/  IMAD R3, R3, R23, R2 ;  /* 0x0000001703037224 */ /* 0x000fc800078e0202 */
[----:B0-----:R-:W-:-:S05]  /*0750*/  IMAD.WIDE R2, R3, 0x4, R6 ;  /* 0x0000000403027825 */ /* 0x001fca00078e0206 */
[----:B------:R-:W-:Y:S01]  /*0760*/  STG.E desc[UR6][R2.64], R4 ;  /* 0x0000000402007986 */ /* 0x000fe2000c101906 */
[----:B------:R-:W-:Y:S05]  /*0770*/  EXIT ;  /* 0x000000000000794d */ /* 0x000fea0003800000 */
.L_x_2:
[----:B------:R-:W-:-:S00]  /*0780*/  BRA `(.L_x_2) ;  /* 0xfffffffc00fc7947 */ /* 0x000fc0000383ffff */
[----:B------:R-:W-:-:S00]  /*0790*/  NOP ;  /* 0x0000000000007918 */ /* 0x000fc00000000000 */
        /* <DEDUP_REMOVED lines=14> */
.L_x_3:


//--------------------- .nv.shared.reserved.0     --------------------------
	.section	.nv.shared.reserved.0,"aw",@nobits
	.weak		__nv_reservedSMEM_offset_0_alias
	.size		__nv_reservedSMEM_offset_0_alias, 0, 64
	.other		__nv_reservedSMEM_offset_0_alias,@"STO_CUDA_RESERVED_SHARED STV_DEFAULT"
__nv_reservedSMEM_offset_0_alias:
	.zero		0
	.zero		64


//--------------------- .nv.constant0.conv2d      --------------------------
	.section	.nv.constant0.conv2d,"a",@progbits
	.sectionflags	@""
	.align	4
.nv.constant0.conv2d:
	.zero		936


//--------------------- SYMBOLS --------------------------

	.type		.nv.reservedSmem.offset0,@object
	.size		.nv.reservedSmem.offset0,0x4
